//
// Generated by NVIDIA NVVM Compiler
//
// Compiler Build ID: CL-36424714
// Cuda compilation tools, release 13.0, V13.0.88
// Based on NVVM 20.0.0
//

.version 9.0
.target sm_100
.address_size 64

	// .globl	_Z14compute_kernelPKfPfi

.visible .entry _Z14compute_kernelPKfPfi(
	.param .u64 .ptr .align 1 _Z14compute_kernelPKfPfi_param_0,
	.param .u64 .ptr .align 1 _Z14compute_kernelPKfPfi_param_1,
	.param .u32 _Z14compute_kernelPKfPfi_param_2
)
{
	.reg .pred 	%p<2>;
	.reg .b32 	%r<6>;
	.reg .b32 	%f<3>;
	.reg .b64 	%rd<8>;

	ld.param.u64 	%rd1, [_Z14compute_kernelPKfPfi_param_0];
	ld.param.u64 	%rd2, [_Z14compute_kernelPKfPfi_param_1];
	ld.param.u32 	%r2, [_Z14compute_kernelPKfPfi_param_2];
	mov.u32 	%r3, %ctaid.x;
	mov.u32 	%r4, %ntid.x;
	mov.u32 	%r5, %tid.x;
	mad.lo.s32 	%r1, %r3, %r4, %r5;
	setp.ge.s32 	%p1, %r1, %r2;
	@%p1 bra 	$L__BB0_2;
	cvta.to.global.u64 	%rd3, %rd1;
	cvta.to.global.u64 	%rd4, %rd2;
	mul.wide.s32 	%rd5, %r1, 4;
	add.s64 	%rd6, %rd3, %rd5;
	ld.global.f32 	%f1, [%rd6];
	fma.rn.f32 	%f2, %f1, %f1, 0f3F800000;
	add.s64 	%rd7, %rd4, %rd5;
	st.global.f32 	[%rd7], %f2;
$L__BB0_2:
	ret;

}


// ===== COMPILED SASS (sm_100) =====

	.target	sm_100

	.elftype	@"ET_EXEC"


//--------------------- .note.nv.tkinfo           --------------------------
	.section	.note.nv.tkinfo,"",@"SHT_NOTE"
	.sectionflags	@"SHF_NOTE_NV_TKINFO"
	.tkinfo
        /*0018*/ 	.word	0x00000002
        /*0030*/ 	.string	""
        /*0030*/ 	.string	"ptxas"
        /*0030*/ 	.string	"Cuda compilation tools, release 13.0, V13.0.88"
        /*0030*/ 	.string	"Build cuda_13.0.r13.0/compiler.36424714_0"
        /*0030*/ 	.string	"-arch sm_100 -m 64 "



//--------------------- .note.nv.cuinfo           --------------------------
	.section	.note.nv.cuinfo,"",@"SHT_NOTE"
	.sectionflags	@"SHF_NOTE_NV_CUINFO"
        /*0018*/ 	.short	0x0002
        /*001a*/ 	.short	0x0064
        /*001c*/ 	.short	0x0082
	.zero		2


//--------------------- .nv.info                  --------------------------
	.section	.nv.info,"",@"SHT_CUDA_INFO"
	.align	4


	//----- nvinfo : EIATTR_REGCOUNT
	.align		4
        /*0000*/ 	.byte	0x04, 0x2f
        /*0002*/ 	.short	(.L_1 - .L_0)
	.align		4
.L_0:
        /*0004*/ 	.word	index@(_Z14compute_kernelPKfPfi)
        /*0008*/ 	.word	0x0000000a


	//----- nvinfo : EIATTR_FRAME_SIZE
	.align		4
.L_1:
        /*000c*/ 	.byte	0x04, 0x11
        /*000e*/ 	.short	(.L_3 - .L_2)
	.align		4
.L_2:
        /*0010*/ 	.word	index@(_Z14compute_kernelPKfPfi)
        /*0014*/ 	.word	0x00000000


	//----- nvinfo : EIATTR_MIN_STACK_SIZE
	.align		4
.L_3:
        /*0018*/ 	.byte	0x04, 0x12
        /*001a*/ 	.short	(.L_5 - .L_4)
	.align		4
.L_4:
        /*001c*/ 	.word	index@(_Z14compute_kernelPKfPfi)
        /*0020*/ 	.word	0x00000000
.L_5:


//--------------------- .nv.compat                --------------------------
	.section	.nv.compat,"",@"SHT_CUDA_COMPAT_INFO"
	.align	4
        /*0000*/ 	.byte	0x02, 0x09, 0x00, 0x00, 0x02, 0x02, 0x01, 0x00, 0x02, 0x05, 0x05, 0x00, 0x03, 0x07, 0x01, 0x01
        /*0010*/ 	.byte	0x02, 0x03, 0x00, 0x00, 0x02, 0x06, 0x01, 0x00, 0x04, 0x0b, 0x08, 0x00, 0x09, 0x00, 0x00, 0x00
        /*0020*/ 	.byte	0x00, 0x00, 0x00, 0x00


//--------------------- .nv.info._Z14compute_kernelPKfPfi --------------------------
	.section	.nv.info._Z14compute_kernelPKfPfi,"",@"SHT_CUDA_INFO"
	.sectionflags	@""
	.align	4


	//----- nvinfo : EIATTR_CUDA_API_VERSION
	.align		4
        /*0000*/ 	.byte	0x04, 0x37
        /*0002*/ 	.short	(.L_7 - .L_6)
.L_6:
        /*0004*/ 	.word	0x00000082


	//----- nvinfo : EIATTR_KPARAM_INFO
	.align		4
.L_7:
        /*0008*/ 	.byte	0x04, 0x17
        /*000a*/ 	.short	(.L_9 - .L_8)
.L_8:
        /*000c*/ 	.word	0x00000000
        /*0010*/ 	.short	0x0002
        /*0012*/ 	.short	0x0010
        /*0014*/ 	.byte	0x00, 0xf0, 0x11, 0x00


	//----- nvinfo : EIATTR_KPARAM_INFO
	.align		4
.L_9:
        /*0018*/ 	.byte	0x04, 0x17
        /*001a*/ 	.short	(.L_11 - .L_10)
.L_10:
        /*001c*/ 	.word	0x00000000
        /*0020*/ 	.short	0x0001
        /*0022*/ 	.short	0x0008
        /*0024*/ 	.byte	0x00, 0xf5, 0x21, 0x00


	//----- nvinfo : EIATTR_KPARAM_INFO
	.align		4
.L_11:
        /*0028*/ 	.byte	0x04, 0x17
        /*002a*/ 	.short	(.L_13 - .L_12)
.L_12:
        /*002c*/ 	.word	0x00000000
        /*0030*/ 	.short	0x0000
        /*0032*/ 	.short	0x0000
        /*0034*/ 	.byte	0x00, 0xf5, 0x21, 0x00


	//----- nvinfo : EIATTR_SPARSE_MMA_MASK
	.align		4
.L_13:
        /*0038*/ 	.byte	0x03, 0x50
        /*003a*/ 	.short	0x0000


	//----- nvinfo : EIATTR_MAXREG_COUNT
	.align		4
        /*003c*/ 	.byte	0x03, 0x1b
        /*003e*/ 	.short	0x00ff


	//----- nvinfo : EIATTR_MERCURY_ISA_VERSION
	.align		4
        /*0040*/ 	.byte	0x03, 0x5f
        /*0042*/ 	.short	0x0101


	//----- nvinfo : EIATTR_VRC_CTA_INIT_COUNT
	.align		4
        /*0044*/ 	.byte	0x02, 0x4a
	.zero		1
	.zero		1


	//----- nvinfo : EIATTR_EXIT_INSTR_OFFSETS
	.align		4
        /*0048*/ 	.byte	0x04, 0x1c
        /*004a*/ 	.short	(.L_15 - .L_14)


	//   ....[0]....
.L_14:
        /*004c*/ 	.word	0x00000070


	//   ....[1]....
        /*0050*/ 	.word	0x00000100


	//----- nvinfo : EIATTR_CBANK_PARAM_SIZE
	.align		4
.L_15:
        /*0054*/ 	.byte	0x03, 0x19
        /*0056*/ 	.short	0x0014


	//----- nvinfo : EIATTR_PARAM_CBANK
	.align		4
        /*0058*/ 	.byte	0x04, 0x0a
        /*005a*/ 	.short	(.L_17 - .L_16)
	.align		4
.L_16:
        /*005c*/ 	.word	index@(.nv.constant0._Z14compute_kernelPKfPfi)
        /*0060*/ 	.short	0x0380
        /*0062*/ 	.short	0x0014


	//----- nvinfo : EIATTR_SW_WAR
	.align		4
.L_17:
        /*0064*/ 	.byte	0x04, 0x36
        /*0066*/ 	.short	(.L_19 - .L_18)
.L_18:
        /*0068*/ 	.word	0x00000008
.L_19:


//--------------------- .nv.callgraph             --------------------------
	.section	.nv.callgraph,"",@"SHT_CUDA_CALLGRAPH"
	.align	4
	.sectionentsize	8
	.align		4
        /*0000*/ 	.word	0x00000000
	.align		4
        /*0004*/ 	.word	0xffffffff
	.align		4
        /*0008*/ 	.word	0x00000000
	.align		4
        /*000c*/ 	.word	0xfffffffe
	.align		4
        /*0010*/ 	.word	0x00000000
	.align		4
        /*0014*/ 	.word	0xfffffffd
	.align		4
        /*0018*/ 	.word	0x00000000
	.align		4
        /*001c*/ 	.word	0xfffffffc


//--------------------- .text._Z14compute_kernelPKfPfi --------------------------
	.section	.text._Z14compute_kernelPKfPfi,"ax",@progbits
	.align	128
        .global         _Z14compute_kernelPKfPfi
        .type           _Z14compute_kernelPKfPfi,@function
        .size           _Z14compute_kernelPKfPfi,(.L_x_1 - _Z14compute_kernelPKfPfi)
        .other          _Z14compute_kernelPKfPfi,@"STO_CUDA_ENTRY STV_DEFAULT"
_Z14compute_kernelPKfPfi:
.text._Z14compute_kernelPKfPfi:
[----:B------:R-:W-:Y:S01]  /*0000*/  LDC R1, c[0x0][0x37c] ;  /* 0x0000df00ff017b82 */ /* 0x000fe20000000800 */
[----:B------:R-:W0:Y:S07]  /*0010*/  S2R R0, SR_TID.X ;  /* 0x0000000000007919 */ /* 0x000e2e0000002100 */
[----:B------:R-:W0:Y:S01]  /*0020*/  S2UR UR4, SR_CTAID.X ;  /* 0x00000000000479c3 */ /* 0x000e220000002500 */
[----:B------:R-:W1:Y:S07]  /*0030*/  LDCU UR5, c[0x0][0x390] ;  /* 0x00007200ff0577ac */ /* 0x000e6e0008000800 */
[----:B------:R-:W0:Y:S02]  /*0040*/  LDC R7, c[0x0][0x360] ;  /* 0x0000d800ff077b82 */ /* 0x000e240000000800 */
[----:B0-----:R-:W-:-:S05]  /*0050*/  IMAD R7, R7, UR4, R0 ;  /* 0x0000000407077c24 */ /* 0x001fca000f8e0200 */
[----:B-1----:R-:W-:-:S13]  /*0060*/  ISETP.GE.AND P0, PT, R7, UR5, PT ;  /* 0x0000000507007c0c */ /* 0x002fda000bf06270 */
[----:B------:R-:W-:Y:S05]  /*0070*/  @P0 EXIT ;  /* 0x000000000000094d */ /* 0x000fea0003800000 */
[----:B------:R-:W0:Y:S01]  /*0080*/  LDC.64 R2, c[0x0][0x380] ;  /* 0x0000e000ff027b82 */ /* 0x000e220000000a00 */
[----:B------:R-:W1:Y:S07]  /*0090*/  LDCU.64 UR4, c[0x0][0x358] ;  /* 0x00006b00ff0477ac */ /* 0x000e6e0008000a00 */
[----:B------:R-:W2:Y:S01]  /*00a0*/  LDC.64 R4, c[0x0][0x388] ;  /* 0x0000e200ff047b82 */ /* 0x000ea20000000a00 */
[----:B0-----:R-:W-:-:S06]  /*00b0*/  IMAD.WIDE R2, R7, 0x4, R2 ;  /* 0x0000000407027825 */ /* 0x001fcc00078e0202 */
[----:B-1----:R-:W3:Y:S01]  /*00c0*/  LDG.E R2, desc[UR4][R2.64] ;  /* 0x0000000402027981 */ /* 0x002ee2000c1e1900 */
[----:B--2---:R-:W-:-:S04]  /*00d0*/  IMAD.WIDE R4, R7, 0x4, R4 ;  /* 0x0000000407047825 */ /* 0x004fc800078e0204 */
[----:B---3--:R-:W-:-:S05]  /*00e0*/  FFMA R7, R2, R2, 1 ;  /* 0x3f80000002077423 */ /* 0x008fca0000000002 */
[----:B------:R-:W-:Y:S01]  /*00f0*/  STG.E desc[UR4][R4.64], R7 ;  /* 0x0000000704007986 */ /* 0x000fe2000c101904 */
[----:B------:R-:W-:Y:S05]  /*0100*/  EXIT ;  /* 0x000000000000794d */ /* 0x000fea0003800000 */
.L_x_0:
[----:B------:R-:W-:-:S00]  /*0110*/  BRA `(.L_x_0) ;  /* 0xfffffffc00fc7947 */ /* 0x000fc0000383ffff */
[----:B------:R-:W-:-:S00]  /*0120*/  NOP ;  /* 0x0000000000007918 */ /* 0x000fc00000000000 */
        /* <DEDUP_REMOVED lines=13> */
.L_x_1:


//--------------------- .nv.shared.reserved.0     --------------------------
	.section	.nv.shared.reserved.0,"aw",@nobits
	.weak		__nv_reservedSMEM_offset_0_alias
	.size		__nv_reservedSMEM_offset_0_alias, 0, 64
	.other		__nv_reservedSMEM_offset_0_alias,@"STO_CUDA_RESERVED_SHARED STV_DEFAULT"
__nv_reservedSMEM_offset_0_alias:
	.zero		0
	.zero		64


//--------------------- .nv.constant0._Z14compute_kernelPKfPfi --------------------------
	.section	.nv.constant0._Z14compute_kernelPKfPfi,"a",@progbits
	.sectionflags	@""
	.align	4
.nv.constant0._Z14compute_kernelPKfPfi:
	.zero		916


//--------------------- SYMBOLS --------------------------

	.type		.nv.reservedSmem.offset0,@object
	.size		.nv.reservedSmem.offset0,0x4
